//
// Generated by NVIDIA NVVM Compiler
//
// Compiler Build ID: CL-36424714
// Cuda compilation tools, release 13.0, V13.0.88
// Based on NVVM 20.0.0
//

.version 9.0
.target sm_100
.address_size 64

	// .globl	_Z6dlaswpiPdiPiii

.visible .entry _Z6dlaswpiPdiPiii(
	.param .u32 _Z6dlaswpiPdiPiii_param_0,
	.param .u64 .ptr .align 1 _Z6dlaswpiPdiPiii_param_1,
	.param .u32 _Z6dlaswpiPdiPiii_param_2,
	.param .u64 .ptr .align 1 _Z6dlaswpiPdiPiii_param_3,
	.param .u32 _Z6dlaswpiPdiPiii_param_4,
	.param .u32 _Z6dlaswpiPdiPiii_param_5
)
{
	.reg .pred 	%p<5>;
	.reg .b32 	%r<17>;
	.reg .b64 	%rd<11>;
	.reg .b64 	%fd<3>;

	ld.param.u32 	%r8, [_Z6dlaswpiPdiPiii_param_0];
	ld.param.u64 	%rd3, [_Z6dlaswpiPdiPiii_param_1];
	ld.param.u32 	%r9, [_Z6dlaswpiPdiPiii_param_2];
	ld.param.u64 	%rd4, [_Z6dlaswpiPdiPiii_param_3];
	ld.param.u32 	%r15, [_Z6dlaswpiPdiPiii_param_4];
	ld.param.u32 	%r11, [_Z6dlaswpiPdiPiii_param_5];
	setp.ge.s32 	%p1, %r15, %r11;
	@%p1 bra 	$L__BB0_6;
	cvta.to.global.u64 	%rd1, %rd3;
	mov.u32 	%r1, %tid.x;
	mov.u32 	%r2, %ntid.x;
	cvta.to.global.u64 	%rd2, %rd4;
$L__BB0_2:
	setp.ge.s32 	%p2, %r1, %r8;
	mul.wide.s32 	%rd5, %r15, 4;
	add.s64 	%rd6, %rd2, %rd5;
	ld.global.u32 	%r4, [%rd6];
	@%p2 bra 	$L__BB0_5;
	mov.u32 	%r16, %r1;
$L__BB0_4:
	mul.lo.s32 	%r12, %r16, %r9;
	add.s32 	%r13, %r12, %r15;
	mul.wide.s32 	%rd7, %r13, 8;
	add.s64 	%rd8, %rd1, %rd7;
	ld.global.f64 	%fd1, [%rd8];
	add.s32 	%r14, %r12, %r4;
	mul.wide.s32 	%rd9, %r14, 8;
	add.s64 	%rd10, %rd1, %rd9;
	ld.global.f64 	%fd2, [%rd10];
	st.global.f64 	[%rd8], %fd2;
	st.global.f64 	[%rd10], %fd1;
	barrier.sync 	0;
	add.s32 	%r16, %r16, %r2;
	setp.lt.s32 	%p3, %r16, %r8;
	@%p3 bra 	$L__BB0_4;
$L__BB0_5:
	add.s32 	%r15, %r15, 1;
	setp.ne.s32 	%p4, %r15, %r11;
	@%p4 bra 	$L__BB0_2;
$L__BB0_6:
	ret;

}


// ===== COMPILED SASS (sm_100) =====

	.target	sm_100

	.elftype	@"ET_EXEC"


//--------------------- .note.nv.tkinfo           --------------------------
	.section	.note.nv.tkinfo,"",@"SHT_NOTE"
	.sectionflags	@"SHF_NOTE_NV_TKINFO"
	.tkinfo
        /*0018*/ 	.word	0x00000002
        /*0030*/ 	.string	""
        /*0030*/ 	.string	"ptxas"
        /*0030*/ 	.string	"Cuda compilation tools, release 13.0, V13.0.88"
        /*0030*/ 	.string	"Build cuda_13.0.r13.0/compiler.36424714_0"
        /*0030*/ 	.string	"-arch sm_100 -m 64 "



//--------------------- .note.nv.cuinfo           --------------------------
	.section	.note.nv.cuinfo,"",@"SHT_NOTE"
	.sectionflags	@"SHF_NOTE_NV_CUINFO"
        /*0018*/ 	.short	0x0002
        /*001a*/ 	.short	0x0064
        /*001c*/ 	.short	0x0082
	.zero		2


//--------------------- .nv.info                  --------------------------
	.section	.nv.info,"",@"SHT_CUDA_INFO"
	.align	4


	//----- nvinfo : EIATTR_REGCOUNT
	.align		4
        /*0000*/ 	.byte	0x04, 0x2f
        /*0002*/ 	.short	(.L_1 - .L_0)
	.align		4
.L_0:
        /*0004*/ 	.word	index@(_Z6dlaswpiPdiPiii)
        /*0008*/ 	.word	0x00000014


	//----- nvinfo : EIATTR_FRAME_SIZE
	.align		4
.L_1:
        /*000c*/ 	.byte	0x04, 0x11
        /*000e*/ 	.short	(.L_3 - .L_2)
	.align		4
.L_2:
        /*0010*/ 	.word	index@(_Z6dlaswpiPdiPiii)
        /*0014*/ 	.word	0x00000000


	//----- nvinfo : EIATTR_MIN_STACK_SIZE
	.align		4
.L_3:
        /*0018*/ 	.byte	0x04, 0x12
        /*001a*/ 	.short	(.L_5 - .L_4)
	.align		4
.L_4:
        /*001c*/ 	.word	index@(_Z6dlaswpiPdiPiii)
        /*0020*/ 	.word	0x00000000
.L_5:


//--------------------- .nv.compat                --------------------------
	.section	.nv.compat,"",@"SHT_CUDA_COMPAT_INFO"
	.align	4
        /*0000*/ 	.byte	0x02, 0x09, 0x00, 0x00, 0x02, 0x02, 0x01, 0x00, 0x02, 0x05, 0x05, 0x00, 0x03, 0x07, 0x01, 0x01
        /*0010*/ 	.byte	0x02, 0x03, 0x00, 0x00, 0x02, 0x06, 0x01, 0x00, 0x04, 0x0b, 0x08, 0x00, 0x09, 0x00, 0x00, 0x00
        /*0020*/ 	.byte	0x00, 0x00, 0x00, 0x00


//--------------------- .nv.info._Z6dlaswpiPdiPiii --------------------------
	.section	.nv.info._Z6dlaswpiPdiPiii,"",@"SHT_CUDA_INFO"
	.sectionflags	@""
	.align	4


	//----- nvinfo : EIATTR_CUDA_API_VERSION
	.align		4
        /*0000*/ 	.byte	0x04, 0x37
        /*0002*/ 	.short	(.L_7 - .L_6)
.L_6:
        /*0004*/ 	.word	0x00000082


	//----- nvinfo : EIATTR_KPARAM_INFO
	.align		4
.L_7:
        /*0008*/ 	.byte	0x04, 0x17
        /*000a*/ 	.short	(.L_9 - .L_8)
.L_8:
        /*000c*/ 	.word	0x00000000
        /*0010*/ 	.short	0x0005
        /*0012*/ 	.short	0x0024
        /*0014*/ 	.byte	0x00, 0xf0, 0x11, 0x00


	//----- nvinfo : EIATTR_KPARAM_INFO
	.align		4
.L_9:
        /*0018*/ 	.byte	0x04, 0x17
        /*001a*/ 	.short	(.L_11 - .L_10)
.L_10:
        /*001c*/ 	.word	0x00000000
        /*0020*/ 	.short	0x0004
        /*0022*/ 	.short	0x0020
        /*0024*/ 	.byte	0x00, 0xf0, 0x11, 0x00


	//----- nvinfo : EIATTR_KPARAM_INFO
	.align		4
.L_11:
        /*0028*/ 	.byte	0x04, 0x17
        /*002a*/ 	.short	(.L_13 - .L_12)
.L_12:
        /*002c*/ 	.word	0x00000000
        /*0030*/ 	.short	0x0003
        /*0032*/ 	.short	0x0018
        /*0034*/ 	.byte	0x00, 0xf5, 0x21, 0x00


	//----- nvinfo : EIATTR_KPARAM_INFO
	.align		4
.L_13:
        /*0038*/ 	.byte	0x04, 0x17
        /*003a*/ 	.short	(.L_15 - .L_14)
.L_14:
        /*003c*/ 	.word	0x00000000
        /*0040*/ 	.short	0x0002
        /*0042*/ 	.short	0x0010
        /*0044*/ 	.byte	0x00, 0xf0, 0x11, 0x00


	//----- nvinfo : EIATTR_KPARAM_INFO
	.align		4
.L_15:
        /*0048*/ 	.byte	0x04, 0x17
        /*004a*/ 	.short	(.L_17 - .L_16)
.L_16:
        /*004c*/ 	.word	0x00000000
        /*0050*/ 	.short	0x0001
        /*0052*/ 	.short	0x0008
        /*0054*/ 	.byte	0x00, 0xf5, 0x21, 0x00


	//----- nvinfo : EIATTR_KPARAM_INFO
	.align		4
.L_17:
        /*0058*/ 	.byte	0x04, 0x17
        /*005a*/ 	.short	(.L_19 - .L_18)
.L_18:
        /*005c*/ 	.word	0x00000000
        /*0060*/ 	.short	0x0000
        /*0062*/ 	.short	0x0000
        /*0064*/ 	.byte	0x00, 0xf0, 0x11, 0x00


	//----- nvinfo : EIATTR_SPARSE_MMA_MASK
	.align		4
.L_19:
        /*0068*/ 	.byte	0x03, 0x50
        /*006a*/ 	.short	0x0000


	//----- nvinfo : EIATTR_MAXREG_COUNT
	.align		4
        /*006c*/ 	.byte	0x03, 0x1b
        /*006e*/ 	.short	0x00ff


	//----- nvinfo : EIATTR_NUM_BARRIERS
	.align		4
        /*0070*/ 	.byte	0x02, 0x4c
        /*0072*/ 	.byte	0x01
	.zero		1


	//----- nvinfo : EIATTR_MERCURY_ISA_VERSION
	.align		4
        /*0074*/ 	.byte	0x03, 0x5f
        /*0076*/ 	.short	0x0101


	//----- nvinfo : EIATTR_COOP_GROUP_MASK_REGIDS
	.align		4
        /*0078*/ 	.byte	0x04, 0x29
        /*007a*/ 	.short	(.L_21 - .L_20)


	//   ....[0]....
.L_20:
        /*007c*/ 	.word	0xffffffff


	//----- nvinfo : EIATTR_COOP_GROUP_INSTR_OFFSETS
	.align		4
.L_21:
        /*0080*/ 	.byte	0x04, 0x28
        /*0082*/ 	.short	(.L_23 - .L_22)


	//   ....[0]....
.L_22:
        /*0084*/ 	.word	0x000001d0


	//----- nvinfo : EIATTR_VRC_CTA_INIT_COUNT
	.align		4
.L_23:
        /*0088*/ 	.byte	0x02, 0x4a
	.zero		1
	.zero		1


	//----- nvinfo : EIATTR_EXIT_INSTR_OFFSETS
	.align		4
        /*008c*/ 	.byte	0x04, 0x1c
        /*008e*/ 	.short	(.L_25 - .L_24)


	//   ....[0]....
.L_24:
        /*0090*/ 	.word	0x00000030


	//   ....[1]....
        /*0094*/ 	.word	0x00000230


	//----- nvinfo : EIATTR_CRS_STACK_SIZE
	.align		4
.L_25:
        /*0098*/ 	.byte	0x04, 0x1e
        /*009a*/ 	.short	(.L_27 - .L_26)
.L_26:
        /*009c*/ 	.word	0x00000000


	//----- nvinfo : EIATTR_CBANK_PARAM_SIZE
	.align		4
.L_27:
        /*00a0*/ 	.byte	0x03, 0x19
        /*00a2*/ 	.short	0x0028


	//----- nvinfo : EIATTR_PARAM_CBANK
	.align		4
        /*00a4*/ 	.byte	0x04, 0x0a
        /*00a6*/ 	.short	(.L_29 - .L_28)
	.align		4
.L_28:
        /*00a8*/ 	.word	index@(.nv.constant0._Z6dlaswpiPdiPiii)
        /*00ac*/ 	.short	0x0380
        /*00ae*/ 	.short	0x0028


	//----- nvinfo : EIATTR_SW_WAR
	.align		4
.L_29:
        /*00b0*/ 	.byte	0x04, 0x36
        /*00b2*/ 	.short	(.L_31 - .L_30)
.L_30:
        /*00b4*/ 	.word	0x00000008
.L_31:


//--------------------- .nv.callgraph             --------------------------
	.section	.nv.callgraph,"",@"SHT_CUDA_CALLGRAPH"
	.align	4
	.sectionentsize	8
	.align		4
        /*0000*/ 	.word	0x00000000
	.align		4
        /*0004*/ 	.word	0xffffffff
	.align		4
        /*0008*/ 	.word	0x00000000
	.align		4
        /*000c*/ 	.word	0xfffffffe
	.align		4
        /*0010*/ 	.word	0x00000000
	.align		4
        /*0014*/ 	.word	0xfffffffd
	.align		4
        /*0018*/ 	.word	0x00000000
	.align		4
        /*001c*/ 	.word	0xfffffffc


//--------------------- .text._Z6dlaswpiPdiPiii   --------------------------
	.section	.text._Z6dlaswpiPdiPiii,"ax",@progbits
	.align	128
        .global         _Z6dlaswpiPdiPiii
        .type           _Z6dlaswpiPdiPiii,@function
        .size           _Z6dlaswpiPdiPiii,(.L_x_4 - _Z6dlaswpiPdiPiii)
        .other          _Z6dlaswpiPdiPiii,@"STO_CUDA_ENTRY STV_DEFAULT"
_Z6dlaswpiPdiPiii:
.text._Z6dlaswpiPdiPiii:
[----:B------:R-:W-:Y:S08]  /*0000*/  LDC R1, c[0x0][0x37c] ;  /* 0x0000df00ff017b82 */ /* 0x000ff00000000800 */
[----:B------:R-:W0:Y:S02]  /*0010*/  LDC.64 R2, c[0x0][0x3a0] ;  /* 0x0000e800ff027b82 */ /* 0x000e240000000a00 */
[----:B0-----:R-:W-:-:S13]  /*0020*/  ISETP.GE.AND P0, PT, R2, R3, PT ;  /* 0x000000030200720c */ /* 0x001fda0003f06270 */
[----:B------:R-:W-:Y:S05]  /*0030*/  @P0 EXIT ;  /* 0x000000000000094d */ /* 0x000fea0003800000 */
[----:B------:R-:W0:Y:S01]  /*0040*/  S2R R12, SR_TID.X ;  /* 0x00000000000c7919 */ /* 0x000e220000002100 */
[----:B------:R-:W1:Y:S01]  /*0050*/  LDCU UR8, c[0x0][0x3a0] ;  /* 0x00007400ff0877ac */ /* 0x000e620008000800 */
[----:B------:R-:W2:Y:S01]  /*0060*/  LDCU.64 UR4, c[0x0][0x358] ;  /* 0x00006b00ff0477ac */ /* 0x000ea20008000a00 */
[----:B------:R-:W3:Y:S01]  /*0070*/  LDCU UR6, c[0x0][0x360] ;  /* 0x00006c00ff0677ac */ /* 0x000ee20008000800 */
[----:B------:R-:W4:Y:S01]  /*0080*/  LDCU UR7, c[0x0][0x390] ;  /* 0x00007200ff0777ac */ /* 0x000f220008000800 */
[----:B-1----:R-:W-:-:S07]  /*0090*/  MOV R13, UR8 ;  /* 0x00000008000d7c02 */ /* 0x002fce0008000f00 */
.L_x_2:
[----:B0-----:R-:W0:Y:S02]  /*00a0*/  LDC R15, c[0x0][0x380] ;  /* 0x0000e000ff0f7b82 */ /* 0x001e240000000800 */
[----:B0-----:R-:W-:-:S13]  /*00b0*/  ISETP.GE.AND P0, PT, R12, R15, PT ;  /* 0x0000000f0c00720c */ /* 0x001fda0003f06270 */
[----:B------:R-:W-:Y:S05]  /*00c0*/  @P0 BRA `(.L_x_0) ;  /* 0x0000000000480947 */ /* 0x000fea0003800000 */
[----:B------:R-:W0:Y:S08]  /*00d0*/  LDC.64 R2, c[0x0][0x398] ;  /* 0x0000e600ff027b82 */ /* 0x000e300000000a00 */
[----:B------:R-:W1:Y:S01]  /*00e0*/  LDC.64 R10, c[0x0][0x388] ;  /* 0x0000e200ff0a7b82 */ /* 0x000e620000000a00 */
[----:B0-----:R-:W-:-:S05]  /*00f0*/  IMAD.WIDE R2, R13, 0x4, R2 ;  /* 0x000000040d027825 */ /* 0x001fca00078e0202 */
[----:B--2---:R0:W5:Y:S01]  /*0100*/  LDG.E R17, desc[UR4][R2.64] ;  /* 0x0000000402117981 */ /* 0x004162000c1e1900 */
[----:B------:R-:W-:-:S07]  /*0110*/  MOV R0, R12 ;  /* 0x0000000c00007202 */ /* 0x000fce0000000f00 */
.L_x_1:
[C---:B0---45:R-:W-:Y:S02]  /*0120*/  IMAD R7, R0.reuse, UR7, R17 ;  /* 0x0000000700077c24 */ /* 0x071fe4000f8e0211 */
[----:B0-----:R-:W-:Y:S02]  /*0130*/  IMAD R3, R0, UR7, R13 ;  /* 0x0000000700037c24 */ /* 0x001fe4000f8e020d */
[----:B-1----:R-:W-:-:S04]  /*0140*/  IMAD.WIDE R6, R7, 0x8, R10 ;  /* 0x0000000807067825 */ /* 0x002fc800078e020a */
[----:B------:R-:W-:Y:S01]  /*0150*/  IMAD.WIDE R2, R3, 0x8, R10 ;  /* 0x0000000803027825 */ /* 0x000fe200078e020a */
[----:B------:R-:W2:Y:S04]  /*0160*/  LDG.E.64 R8, desc[UR4][R6.64] ;  /* 0x0000000406087981 */ /* 0x000ea8000c1e1b00 */
[----:B------:R-:W4:Y:S01]  /*0170*/  LDG.E.64 R4, desc[UR4][R2.64] ;  /* 0x0000000402047981 */ /* 0x000f22000c1e1b00 */
[----:B---3--:R-:W-:Y:S01]  /*0180*/  IADD3 R0, PT, PT, R0, UR6, RZ ;  /* 0x0000000600007c10 */ /* 0x008fe2000fffe0ff */
[----:B------:R-:W-:Y:S05]  /*0190*/  WARPSYNC.ALL ;  /* 0x0000000000007948 */ /* 0x000fea0003800000 */
[----:B------:R-:W-:Y:S01]  /*01a0*/  ISETP.GE.AND P0, PT, R0, R15, PT ;  /* 0x0000000f0000720c */ /* 0x000fe20003f06270 */
[----:B--2---:R0:W-:Y:S04]  /*01b0*/  STG.E.64 desc[UR4][R2.64], R8 ;  /* 0x0000000802007986 */ /* 0x0041e8000c101b04 */
[----:B----4-:R0:W-:Y:S01]  /*01c0*/  STG.E.64 desc[UR4][R6.64], R4 ;  /* 0x0000000406007986 */ /* 0x0101e2000c101b04 */
[----:B------:R-:W-:Y:S07]  /*01d0*/  BAR.SYNC.DEFER_BLOCKING 0x0 ;  /* 0x0000000000007b1d */ /* 0x000fee0000010000 */
[----:B------:R-:W-:Y:S05]  /*01e0*/  @!P0 BRA `(.L_x_1) ;  /* 0xfffffffc00cc8947 */ /* 0x000fea000383ffff */
.L_x_0:
[----:B------:R-:W1:Y:S01]  /*01f0*/  LDCU UR8, c[0x0][0x3a4] ;  /* 0x00007480ff0877ac */ /* 0x000e620008000800 */
[----:B------:R-:W-:-:S04]  /*0200*/  IADD3 R13, PT, PT, R13, 0x1, RZ ;  /* 0x000000010d0d7810 */ /* 0x000fc80007ffe0ff */
[----:B-1----:R-:W-:-:S13]  /*0210*/  ISETP.NE.AND P0, PT, R13, UR8, PT ;  /* 0x000000080d007c0c */ /* 0x002fda000bf05270 */
[----:B------:R-:W-:Y:S05]  /*0220*/  @P0 BRA `(.L_x_2) ;  /* 0xfffffffc009c0947 */ /* 0x000fea000383ffff */
[----:B--234-:R-:W-:Y:S05]  /*0230*/  EXIT ;  /* 0x000000000000794d */ /* 0x01cfea0003800000 */
.L_x_3:
[----:B------:R-:W-:-:S00]  /*0240*/  BRA `(.L_x_3) ;  /* 0xfffffffc00fc7947 */ /* 0x000fc0000383ffff */
[----:B------:R-:W-:-:S00]  /*0250*/  NOP ;  /* 0x0000000000007918 */ /* 0x000fc00000000000 */
        /* <DEDUP_REMOVED lines=10> */
.L_x_4:


//--------------------- .nv.shared.reserved.0     --------------------------
	.section	.nv.shared.reserved.0,"aw",@nobits
	.weak		__nv_reservedSMEM_offset_0_alias
	.size		__nv_reservedSMEM_offset_0_alias, 0, 64
	.other		__nv_reservedSMEM_offset_0_alias,@"STO_CUDA_RESERVED_SHARED STV_DEFAULT"
__nv_reservedSMEM_offset_0_alias:
	.zero		0
	.zero		64


//--------------------- .nv.constant0._Z6dlaswpiPdiPiii --------------------------
	.section	.nv.constant0._Z6dlaswpiPdiPiii,"a",@progbits
	.sectionflags	@""
	.align	4
.nv.constant0._Z6dlaswpiPdiPiii:
	.zero		936


//--------------------- SYMBOLS --------------------------

	.type		.nv.reservedSmem.offset0,@object
	.size		.nv.reservedSmem.offset0,0x4
